	.headerflags	@"EF_CUDA_TEXMODE_UNIFIED EF_CUDA_64BIT_ADDRESS EF_CUDA_ACCELERATORS EF_CUDA_SM90 EF_CUDA_VIRTUAL_SM(EF_CUDA_SM90)"
	.elftype	@"ET_EXEC"


//--------------------- .nv.info                  --------------------------
	.section	.nv.info,"",@"SHT_CUDA_INFO"
	.align	4


	//----- nvinfo : EIATTR_REGCOUNT
	.align		4
        /*0000*/ 	.byte	0x04, 0x2f
        /*0002*/ 	.short	(.L_3 - .L_2)
	.align		4
.L_2:
        /*0004*/ 	.word	index@(triton_poi_fused__native_batch_norm_legit_no_training_relu_26)
        /*0008*/ 	.word	0x00000020


	//----- nvinfo : EIATTR_MIN_STACK_SIZE
	.align		4
.L_3:
        /*000c*/ 	.byte	0x04, 0x12
        /*000e*/ 	.short	(.L_5 - .L_4)
	.align		4
.L_4:
        /*0010*/ 	.word	index@(triton_poi_fused__native_batch_norm_legit_no_training_relu_26)
        /*0014*/ 	.word	0x00000000


	//----- nvinfo : EIATTR_FRAME_SIZE
	.align		4
.L_5:
        /*0018*/ 	.byte	0x04, 0x11
        /*001a*/ 	.short	(.L_7 - .L_6)
	.align		4
.L_6:
        /*001c*/ 	.word	index@(triton_poi_fused__native_batch_norm_legit_no_training_relu_26)
        /*0020*/ 	.word	0x00000000


	//----- nvinfo : EIATTR_MIN_STACK_SIZE
	.align		4
.L_7:
        /*0024*/ 	.byte	0x04, 0x12
        /*0026*/ 	.short	(.L_9 - .L_8)
	.align		4
.L_8:
        /*0028*/ 	.word	index@(triton_poi_fused__native_batch_norm_legit_no_training_relu_26)
        /*002c*/ 	.word	0x00000000
.L_9:


//--------------------- .nv.info.triton_poi_fused__native_batch_norm_legit_no_training_relu_26 --------------------------
	.section	.nv.info.triton_poi_fused__native_batch_norm_legit_no_training_relu_26,"",@"SHT_CUDA_INFO"
	.sectionflags	@""
	.align	4


	//----- nvinfo : EIATTR_CUDA_API_VERSION
	.align		4
        /*0000*/ 	.byte	0x04, 0x37
        /*0002*/ 	.short	(.L_11 - .L_10)
.L_10:
        /*0004*/ 	.word	0x0000007c


	//----- nvinfo : EIATTR_KPARAM_INFO
	.align		4
.L_11:
        /*0008*/ 	.byte	0x04, 0x17
        /*000a*/ 	.short	(.L_13 - .L_12)
.L_12:
        /*000c*/ 	.word	0x00000000
        /*0010*/ 	.short	0x0006
        /*0012*/ 	.short	0x0030
        /*0014*/ 	.byte	0x00, 0xf0, 0x11, 0x00


	//----- nvinfo : EIATTR_KPARAM_INFO
	.align		4
.L_13:
        /*0018*/ 	.byte	0x04, 0x17
        /*001a*/ 	.short	(.L_15 - .L_14)
.L_14:
        /*001c*/ 	.word	0x00000000
        /*0020*/ 	.short	0x0005
        /*0022*/ 	.short	0x0028
        /*0024*/ 	.byte	0x00, 0xf4, 0x21, 0x00


	//----- nvinfo : EIATTR_KPARAM_INFO
	.align		4
.L_15:
        /*0028*/ 	.byte	0x04, 0x17
        /*002a*/ 	.short	(.L_17 - .L_16)
.L_16:
        /*002c*/ 	.word	0x00000000
        /*0030*/ 	.short	0x0004
        /*0032*/ 	.short	0x0020
        /*0034*/ 	.byte	0x00, 0xf4, 0x21, 0x00


	//----- nvinfo : EIATTR_KPARAM_INFO
	.align		4
.L_17:
        /*0038*/ 	.byte	0x04, 0x17
        /*003a*/ 	.short	(.L_19 - .L_18)
.L_18:
        /*003c*/ 	.word	0x00000000
        /*0040*/ 	.short	0x0003
        /*0042*/ 	.short	0x0018
        /*0044*/ 	.byte	0x00, 0xf4, 0x21, 0x00


	//----- nvinfo : EIATTR_KPARAM_INFO
	.align		4
.L_19:
        /*0048*/ 	.byte	0x04, 0x17
        /*004a*/ 	.short	(.L_21 - .L_20)
.L_20:
        /*004c*/ 	.word	0x00000000
        /*0050*/ 	.short	0x0002
        /*0052*/ 	.short	0x0010
        /*0054*/ 	.byte	0x00, 0xf4, 0x21, 0x00


	//----- nvinfo : EIATTR_KPARAM_INFO
	.align		4
.L_21:
        /*0058*/ 	.byte	0x04, 0x17
        /*005a*/ 	.short	(.L_23 - .L_22)
.L_22:
        /*005c*/ 	.word	0x00000000
        /*0060*/ 	.short	0x0001
        /*0062*/ 	.short	0x0008
        /*0064*/ 	.byte	0x00, 0xf4, 0x21, 0x00


	//----- nvinfo : EIATTR_KPARAM_INFO
	.align		4
.L_23:
        /*0068*/ 	.byte	0x04, 0x17
        /*006a*/ 	.short	(.L_25 - .L_24)
.L_24:
        /*006c*/ 	.word	0x00000000
        /*0070*/ 	.short	0x0000
        /*0072*/ 	.short	0x0000
        /*0074*/ 	.byte	0x00, 0xf4, 0x21, 0x00


	//----- nvinfo : EIATTR_SPARSE_MMA_MASK
	.align		4
.L_25:
        /*0078*/ 	.byte	0x03, 0x50
        /*007a*/ 	.short	0x0000


	//----- nvinfo : EIATTR_MAXREG_COUNT
	.align		4
        /*007c*/ 	.byte	0x03, 0x1b
        /*007e*/ 	.short	0x00ff


	//----- nvinfo : EIATTR_EXIT_INSTR_OFFSETS
	.align		4
        /*0080*/ 	.byte	0x04, 0x1c
        /*0082*/ 	.short	(.L_27 - .L_26)


	//   ....[0]....
.L_26:
        /*0084*/ 	.word	0x000006c0


	//----- nvinfo : EIATTR_REQNTID
	.align		4
.L_27:
        /*0088*/ 	.byte	0x04, 0x10
        /*008a*/ 	.short	(.L_29 - .L_28)
.L_28:
        /*008c*/ 	.word	0x00000080
        /*0090*/ 	.word	0x00000001
        /*0094*/ 	.word	0x00000001


	//----- nvinfo : EIATTR_CBANK_PARAM_SIZE
	.align		4
.L_29:
        /*0098*/ 	.byte	0x03, 0x19
        /*009a*/ 	.short	0x0034


	//----- nvinfo : EIATTR_PARAM_CBANK
	.align		4
        /*009c*/ 	.byte	0x04, 0x0a
        /*009e*/ 	.short	(.L_31 - .L_30)
	.align		4
.L_30:
        /*00a0*/ 	.word	index@(.nv.constant0.triton_poi_fused__native_batch_norm_legit_no_training_relu_26)
        /*00a4*/ 	.short	0x0210
        /*00a6*/ 	.short	0x0034


	//----- nvinfo : EIATTR_SW_WAR
	.align		4
.L_31:
        /*00a8*/ 	.byte	0x04, 0x36
        /*00aa*/ 	.short	(.L_33 - .L_32)
.L_32:
        /*00ac*/ 	.word	0x00000008
.L_33:


//--------------------- .nv.callgraph             --------------------------
	.section	.nv.callgraph,"",@"SHT_CUDA_CALLGRAPH"
	.align	4
	.sectionentsize	8
	.align		4
        /*0000*/ 	.word	0x00000000
	.align		4
        /*0004*/ 	.word	0xffffffff
	.align		4
        /*0008*/ 	.word	0x00000000
	.align		4
        /*000c*/ 	.word	0xfffffffe
	.align		4
        /*0010*/ 	.word	0x00000000
	.align		4
        /*0014*/ 	.word	0xfffffffd
	.align		4
        /*0018*/ 	.word	0x00000000
	.align		4
        /*001c*/ 	.word	0xfffffffc


//--------------------- .nv.constant4             --------------------------
	.section	.nv.constant4,"a",@progbits
	.align	8
	.align		8
.nv.constant4:
        /*0000*/ 	.dword	_$_str
	.align		8
        /*0008*/ 	.dword	_$_str_$_2


//--------------------- .text.triton_poi_fused__native_batch_norm_legit_no_training_relu_26 --------------------------
	.section	.text.triton_poi_fused__native_batch_norm_legit_no_training_relu_26,"ax",@progbits
	.align	128
        .global         triton_poi_fused__native_batch_norm_legit_no_training_relu_26
        .type           triton_poi_fused__native_batch_norm_legit_no_training_relu_26,@function
        .size           triton_poi_fused__native_batch_norm_legit_no_training_relu_26,(.L_x_1 - triton_poi_fused__native_batch_norm_legit_no_training_relu_26)
        .other          triton_poi_fused__native_batch_norm_legit_no_training_relu_26,@"STO_CUDA_ENTRY STV_DEFAULT"
triton_poi_fused__native_batch_norm_legit_no_training_relu_26:
.text.triton_poi_fused__native_batch_norm_legit_no_training_relu_26:
[----:B------:R-:W-:Y:S01]  /*0000*/  LDC R1, c[0x0][0x28] ;  /* 0x00000a00ff017b82 */ /* 0x000fe20000000800 */
[----:B------:R-:W1:Y:S01]  /*0010*/  S2R R0, SR_TID.X ;  /* 0x0000000000007919 */ /* 0x000e620000002100 */
[----:B------:R-:W-:-:S06]  /*0020*/  ULDC.64 UR4, c[0x0][0x208] ;  /* 0x0000820000047ab9 */ /* 0x000fcc0000000a00 */
[----:B------:R-:W2:Y:S01]  /*0030*/  LDC.64 R16, c[0x0][0x218] ;  /* 0x00008600ff107b82 */ /* 0x000ea20000000a00 */
[----:B------:R-:W3:Y:S07]  /*0040*/  S2R R3, SR_CTAID.X ;  /* 0x0000000000037919 */ /* 0x000eee0000002500 */
[----:B------:R-:W4:Y:S08]  /*0050*/  LDC.64 R14, c[0x0][0x210] ;  /* 0x00008400ff0e7b82 */ /* 0x000f300000000a00 */
[----:B------:R-:W5:Y:S01]  /*0060*/  LDC.64 R12, c[0x0][0x230] ;  /* 0x00008c00ff0c7b82 */ /* 0x000f620000000a00 */
[----:B-1----:R-:W-:-:S02]  /*0070*/  SHF.L.U32 R0, R0, 0x2, RZ ;  /* 0x0000000200007819 */ /* 0x002fc400000006ff */
[----:B---3--:R-:W-:Y:S02]  /*0080*/  SHF.R.S32.HI R5, RZ, 0x15, R3 ;  /* 0x00000015ff057819 */ /* 0x008fe40000011403 */
[----:B------:R-:W-:Y:S02]  /*0090*/  LOP3.LUT R0, R0, 0x1fc, RZ, 0xc0, !PT ;  /* 0x000001fc00007812 */ /* 0x000fe400078ec0ff */
[----:B------:R-:W-:Y:S02]  /*00a0*/  SGXT R5, R5, 0x1 ;  /* 0x000000010505781a */ /* 0x000fe40000000200 */
[----:B------:R-:W-:Y:S02]  /*00b0*/  LEA R18, R3, R0, 0xa ;  /* 0x0000000003127211 */ /* 0x000fe400078e50ff */
[----:B------:R-:W1:Y:S02]  /*00c0*/  LDC.64 R2, c[0x0][0x220] ;  /* 0x00008800ff027b82 */ /* 0x000e640000000a00 */
[----:B------:R-:W-:-:S04]  /*00d0*/  LEA.HI R5, R5, R18, RZ, 0xa ;  /* 0x0000001205057211 */ /* 0x000fc800078f50ff */
[----:B------:R-:W-:Y:S02]  /*00e0*/  SHF.R.S32.HI R23, RZ, 0xa, R5 ;  /* 0x0000000aff177819 */ /* 0x000fe40000011405 */
[----:B------:R-:W-:Y:S02]  /*00f0*/  IADD3 R5, R5, 0x200, RZ ;  /* 0x0000020005057810 */ /* 0x000fe40007ffe0ff */
[----:B------:R-:W-:Y:S02]  /*0100*/  LEA.HI R0, R23, R23, RZ, 0x6 ;  /* 0x0000001717007211 */ /* 0x000fe400078f30ff */
[----:B------:R-:W-:Y:S02]  /*0110*/  SHF.R.S32.HI R5, RZ, 0xa, R5 ;  /* 0x0000000aff057819 */ /* 0x000fe40000011405 */
[----:B------:R-:W-:Y:S02]  /*0120*/  LOP3.LUT R0, R0, 0xffffffc0, RZ, 0xc0, !PT ;  /* 0xffffffc000007812 */ /* 0x000fe400078ec0ff */
[----:B------:R-:W-:-:S02]  /*0130*/  LEA.HI R4, R5, R5, RZ, 0x6 ;  /* 0x0000000505047211 */ /* 0x000fc400078f30ff */
[----:B------:R-:W-:Y:S02]  /*0140*/  IADD3 R23, R23, -R0, RZ ;  /* 0x8000000017177210 */ /* 0x000fe40007ffe0ff */
[----:B------:R-:W-:-:S04]  /*0150*/  LOP3.LUT R4, R4, 0xffffffc0, RZ, 0xc0, !PT ;  /* 0xffffffc004047812 */ /* 0x000fc800078ec0ff */
[----:B------:R-:W-:Y:S01]  /*0160*/  IADD3 R19, R5, -R4, RZ ;  /* 0x8000000405137210 */ /* 0x000fe20007ffe0ff */
[----:B-1----:R-:W-:-:S04]  /*0170*/  IMAD.WIDE R8, R23, 0x4, R2 ;  /* 0x0000000417087825 */ /* 0x002fc800078e0202 */
[----:B------:R-:W-:Y:S01]  /*0180*/  IMAD.WIDE R10, R19, 0x4, R2 ;  /* 0x00000004130a7825 */ /* 0x000fe200078e0202 */
[----:B------:R-:W3:Y:S01]  /*0190*/  LDG.E.EL R20, desc[UR4][R8.64] ;  /* 0x0000000408147981 */ /* 0x000ee2000c2e1900 */
[----:B------:R-:W1:Y:S03]  /*01a0*/  LDC.64 R2, c[0x0][0x228] ;  /* 0x00008a00ff027b82 */ /* 0x000e660000000a00 */
[----:B------:R-:W3:Y:S01]  /*01b0*/  LDG.E.EL R21, desc[UR4][R10.64] ;  /* 0x000000040a157981 */ /* 0x000ee2000c2e1900 */
[----:B--2---:R-:W-:-:S04]  /*01c0*/  IMAD.WIDE R26, R23, 0x4, R16 ;  /* 0x00000004171a7825 */ /* 0x004fc800078e0210 */
[----:B----4-:R-:W-:Y:S01]  /*01d0*/  IMAD.WIDE R14, R18, 0x4, R14 ;  /* 0x00000004120e7825 */ /* 0x010fe200078e020e */
[----:B------:R-:W2:Y:S04]  /*01e0*/  LDG.E.EL R0, desc[UR4][R26.64] ;  /* 0x000000041a007981 */ /* 0x000ea8000c2e1900 */
[----:B------:R-:W2:Y:S01]  /*01f0*/  LDG.E.128 R4, desc[UR4][R14.64] ;  /* 0x000000040e047981 */ /* 0x000ea2000c1e1d00 */
[----:B------:R-:W-:-:S03]  /*0200*/  IMAD.WIDE R16, R19, 0x4, R16 ;  /* 0x0000000413107825 */ /* 0x000fc600078e0210 */
[----:B------:R-:W4:Y:S04]  /*0210*/  LDG.E.128 R8, desc[UR4][R14.64+0x800] ;  /* 0x000800040e087981 */ /* 0x000f28000c1e1d00 */
[----:B------:R-:W4:Y:S01]  /*0220*/  LDG.E.EL R16, desc[UR4][R16.64] ;  /* 0x0000000410107981 */ /* 0x000f22000c2e1900 */
[----:B01----:R-:W-:-:S04]  /*0230*/  IMAD.WIDE R24, R23, 0x4, R2 ;  /* 0x0000000417187825 */ /* 0x003fc800078e0202 */
[----:B-----5:R-:W-:Y:S02]  /*0240*/  IMAD.WIDE R22, R23, 0x4, R12 ;  /* 0x0000000417167825 */ /* 0x020fe400078e020c */
[----:B------:R-:W5:Y:S04]  /*0250*/  LDG.E.EL R24, desc[UR4][R24.64] ;  /* 0x0000000418187981 */ /* 0x000f68000c2e1900 */
[----:B------:R-:W5:Y:S01]  /*0260*/  LDG.E.EL R23, desc[UR4][R22.64] ;  /* 0x0000000416177981 */ /* 0x000f62000c2e1900 */
[----:B------:R-:W-:-:S04]  /*0270*/  IMAD.WIDE R2, R19, 0x4, R2 ;  /* 0x0000000413027825 */ /* 0x000fc800078e0202 */
[----:B------:R-:W-:Y:S02]  /*0280*/  IMAD.WIDE R28, R19, 0x4, R12 ;  /* 0x00000004131c7825 */ /* 0x000fe400078e020c */
[----:B------:R0:W4:Y:S04]  /*0290*/  LDG.E.EL R12, desc[UR4][R2.64] ;  /* 0x00000004020c7981 */ /* 0x000128000c2e1900 */
[----:B------:R-:W4:Y:S01]  /*02a0*/  LDG.E.EL R13, desc[UR4][R28.64] ;  /* 0x000000041c0d7981 */ /* 0x000f22000c2e1900 */
[----:B0-----:R-:W-:Y:S01]  /*02b0*/  HFMA2.MMA R3, -RZ, RZ, 1.625, 0 ;  /* 0x3e800000ff037435 */ /* 0x001fe200000001ff */
[----:B---3--:R-:W-:-:S04]  /*02c0*/  FADD R20, R20, 9.9999997473787516356e-06 ;  /* 0x3727c5ac14147421 */ /* 0x008fc80000000000 */
[----:B------:R-:W0:Y:S01]  /*02d0*/  MUFU.SQRT R19, R20 ;  /* 0x0000001400137308 */ /* 0x000e220000002000 */
[----:B------:R-:W-:-:S07]  /*02e0*/  FADD R21, R21, 9.9999997473787516356e-06 ;  /* 0x3727c5ac15157421 */ /* 0x000fce0000000000 */
[----:B------:R-:W1:Y:S01]  /*02f0*/  MUFU.SQRT R25, R21 ;  /* 0x0000001500197308 */ /* 0x000e620000002000 */
[C---:B0-----:R-:W-:Y:S02]  /*0300*/  FSETP.GT.AND P0, PT, R19.reuse, 8.50705917302346158658e+37, PT ;  /* 0x7e8000001300780b */ /* 0x041fe40003f04000 */
[----:B------:R-:W-:Y:S02]  /*0310*/  FSETP.GEU.AND P2, PT, R19, 1.175494350822287508e-38, PT ;  /* 0x008000001300780b */ /* 0x000fe40003f4e000 */
[C---:B-1----:R-:W-:Y:S02]  /*0320*/  FSETP.GT.AND P1, PT, R25.reuse, 8.50705917302346158658e+37, PT ;  /* 0x7e8000001900780b */ /* 0x042fe40003f24000 */
[----:B------:R-:W-:-:S07]  /*0330*/  FSETP.GEU.AND P3, PT, R25, 1.175494350822287508e-38, PT ;  /* 0x008000001900780b */ /* 0x000fce0003f6e000 */
[----:B------:R-:W-:-:S04]  /*0340*/  @P0 FMUL R19, R19, 0.25 ;  /* 0x3e80000013130820 */ /* 0x000fc80000400000 */
[----:B------:R-:W-:Y:S01]  /*0350*/  @!P2 FMUL R19, R19, 16777216 ;  /* 0x4b8000001313a820 */ /* 0x000fe20000400000 */
[----:B------:R-:W-:-:S05]  /*0360*/  @P1 FMUL R25, R25, 0.25 ;  /* 0x3e80000019191820 */ /* 0x000fca0000400000 */
[----:B------:R-:W0:Y:S01]  /*0370*/  MUFU.RCP R19, R19 ;  /* 0x0000001300137308 */ /* 0x000e220000001000 */
[----:B------:R-:W-:Y:S01]  /*0380*/  @!P3 FMUL R25, R25, 16777216 ;  /* 0x4b8000001919b820 */ /* 0x000fe20000400000 */
[----:B------:R-:W-:-:S06]  /*0390*/  FSEL R2, R3, 1, P0 ;  /* 0x3f80000003027808 */ /* 0x000fcc0000000000 */
[----:B------:R-:W1:Y:S01]  /*03a0*/  MUFU.RCP R14, R25 ;  /* 0x00000019000e7308 */ /* 0x000e620000001000 */
[----:B------:R-:W-:Y:S01]  /*03b0*/  FSEL R3, R3, 1, P1 ;  /* 0x3f80000003037808 */ /* 0x000fe20000800000 */
[----:B------:R-:W-:Y:S01]  /*03c0*/  @!P2 FMUL R2, R2, 16777216 ;  /* 0x4b8000000202a820 */ /* 0x000fe20000400000 */
[----:B--2---:R-:W-:-:S03]  /*03d0*/  FADD R4, R4, -R0 ;  /* 0x8000000004047221 */ /* 0x004fc60000000000 */
[----:B------:R-:W-:Y:S01]  /*03e0*/  @!P3 FMUL R3, R3, 16777216 ;  /* 0x4b8000000303b820 */ /* 0x000fe20000400000 */
[----:B0-----:R-:W-:Y:S01]  /*03f0*/  FMUL R15, R19, R2 ;  /* 0x00000002130f7220 */ /* 0x001fe20000400000 */
[--C-:B------:R-:W-:Y:S01]  /*0400*/  FADD R20, R5, -R0.reuse ;  /* 0x8000000005147221 */ /* 0x100fe20000000000 */
[--C-:B------:R-:W-:Y:S01]  /*0410*/  FADD R6, R6, -R0.reuse ;  /* 0x8000000006067221 */ /* 0x100fe20000000000 */
[----:B------:R-:W-:Y:S01]  /*0420*/  FADD R0, R7, -R0 ;  /* 0x8000000007007221 */ /* 0x000fe20000000000 */
[C---:B------:R-:W-:Y:S01]  /*0430*/  FMUL R5, R15.reuse, R4 ;  /* 0x000000040f057220 */ /* 0x040fe20000400000 */
[C---:B------:R-:W-:Y:S01]  /*0440*/  FMUL R4, R15.reuse, R20 ;  /* 0x000000140f047220 */ /* 0x040fe20000400000 */
[----:B-1----:R-:W-:Y:S02]  /*0450*/  FMUL R14, R14, R3 ;  /* 0x000000030e0e7220 */ /* 0x002fe40000400000 */
[----:B------:R-:W0:Y:S01]  /*0460*/  LDC.64 R2, c[0x0][0x238] ;  /* 0x00008e00ff027b82 */ /* 0x000e220000000a00 */
[C---:B------:R-:W-:Y:S01]  /*0470*/  FMUL R20, R15.reuse, R6 ;  /* 0x000000060f147220 */ /* 0x040fe20000400000 */
[----:B------:R-:W-:Y:S01]  /*0480*/  FMUL R6, R15, R0 ;  /* 0x000000000f067220 */ /* 0x000fe20000400000 */
[--C-:B----4-:R-:W-:Y:S01]  /*0490*/  FADD R7, R8, -R16.reuse ;  /* 0x8000001008077221 */ /* 0x110fe20000000000 */
[--C-:B------:R-:W-:Y:S01]  /*04a0*/  FADD R9, R9, -R16.reuse ;  /* 0x8000001009097221 */ /* 0x100fe20000000000 */
[--C-:B------:R-:W-:Y:S01]  /*04b0*/  FADD R15, R10, -R16.reuse ;  /* 0x800000100a0f7221 */ /* 0x100fe20000000000 */
[C-C-:B-----5:R-:W-:Y:S01]  /*04c0*/  FFMA R0, R24.reuse, R5, R23.reuse ;  /* 0x0000000518007223 */ /* 0x160fe20000000017 */
[----:B------:R-:W-:Y:S01]  /*04d0*/  FADD R11, R11, -R16 ;  /* 0x800000100b0b7221 */ /* 0x000fe20000000000 */
[C-C-:B------:R-:W-:Y:S01]  /*04e0*/  FFMA R4, R24.reuse, R4, R23.reuse ;  /* 0x0000000418047223 */ /* 0x140fe20000000017 */
[C-C-:B------:R-:W-:Y:S01]  /*04f0*/  FFMA R5, R24.reuse, R20, R23.reuse ;  /* 0x0000001418057223 */ /* 0x140fe20000000017 */
[----:B------:R-:W-:Y:S01]  /*0500*/  FFMA R23, R24, R6, R23 ;  /* 0x0000000618177223 */ /* 0x000fe20000000017 */
[C---:B------:R-:W-:Y:S01]  /*0510*/  FMUL R7, R14.reuse, R7 ;  /* 0x000000070e077220 */ /* 0x040fe20000400000 */
[C---:B------:R-:W-:Y:S01]  /*0520*/  FMUL R8, R14.reuse, R9 ;  /* 0x000000090e087220 */ /* 0x040fe20000400000 */
[C---:B------:R-:W-:Y:S01]  /*0530*/  FMUL R6, R14.reuse, R15 ;  /* 0x0000000f0e067220 */ /* 0x040fe20000400000 */
[----:B------:R-:W-:Y:S01]  /*0540*/  FMUL R14, R14, R11 ;  /* 0x0000000b0e0e7220 */ /* 0x000fe20000400000 */
[C-C-:B------:R-:W-:Y:S01]  /*0550*/  FFMA R9, R12.reuse, R7, R13.reuse ;  /* 0x000000070c097223 */ /* 0x140fe2000000000d */
[C-C-:B------:R-:W-:Y:S01]  /*0560*/  FFMA R8, R12.reuse, R8, R13.reuse ;  /* 0x000000080c087223 */ /* 0x140fe2000000000d */
[C-C-:B------:R-:W-:Y:S01]  /*0570*/  FFMA R10, R12.reuse, R6, R13.reuse ;  /* 0x000000060c0a7223 */ /* 0x140fe2000000000d */
[----:B------:R-:W-:Y:S01]  /*0580*/  FFMA R14, R12, R14, R13 ;  /* 0x0000000e0c0e7223 */ /* 0x000fe2000000000d */
[----:B------:R-:W-:-:S02]  /*0590*/  FSETP.GEU.AND P6, PT, R23, RZ, PT ;  /* 0x000000ff1700720b */ /* 0x000fc40003fce000 */
[----:B------:R-:W-:Y:S02]  /*05a0*/  FSETP.GEU.AND P0, PT, R5, RZ, PT ;  /* 0x000000ff0500720b */ /* 0x000fe40003f0e000 */
[----:B------:R-:W-:Y:S02]  /*05b0*/  FSETP.GEU.AND P1, PT, R4, RZ, PT ;  /* 0x000000ff0400720b */ /* 0x000fe40003f2e000 */
[----:B------:R-:W-:Y:S02]  /*05c0*/  FSETP.GEU.AND P3, PT, R14, RZ, PT ;  /* 0x000000ff0e00720b */ /* 0x000fe40003f6e000 */
[----:B------:R-:W-:Y:S02]  /*05d0*/  SEL R7, R23, RZ, P6 ;  /* 0x000000ff17077207 */ /* 0x000fe40003000000 */
[----:B------:R-:W-:Y:S02]  /*05e0*/  FSETP.GEU.AND P2, PT, R0, RZ, PT ;  /* 0x000000ff0000720b */ /* 0x000fe40003f4e000 */
[----:B------:R-:W-:-:S02]  /*05f0*/  FSETP.GEU.AND P4, PT, R10, RZ, PT ;  /* 0x000000ff0a00720b */ /* 0x000fc40003f8e000 */
[----:B------:R-:W-:Y:S02]  /*0600*/  FSETP.GEU.AND P5, PT, R9, RZ, PT ;  /* 0x000000ff0900720b */ /* 0x000fe40003fae000 */
[----:B------:R-:W-:Y:S02]  /*0610*/  FSETP.GEU.AND P6, PT, R8, RZ, PT ;  /* 0x000000ff0800720b */ /* 0x000fe40003fce000 */
[----:B------:R-:W-:Y:S01]  /*0620*/  SEL R6, R5, RZ, P0 ;  /* 0x000000ff05067207 */ /* 0x000fe20000000000 */
[----:B0-----:R-:W-:Y:S01]  /*0630*/  IMAD.WIDE R2, R18, 0x4, R2 ;  /* 0x0000000412027825 */ /* 0x001fe200078e0202 */
[----:B------:R-:W-:Y:S02]  /*0640*/  SEL R5, R4, RZ, P1 ;  /* 0x000000ff04057207 */ /* 0x000fe40000800000 */
[----:B------:R-:W-:Y:S02]  /*0650*/  SEL R15, R14, RZ, P3 ;  /* 0x000000ff0e0f7207 */ /* 0x000fe40001800000 */
[----:B------:R-:W-:-:S02]  /*0660*/  SEL R4, R0, RZ, P2 ;  /* 0x000000ff00047207 */ /* 0x000fc40001000000 */
[----:B------:R-:W-:Y:S02]  /*0670*/  SEL R14, R10, RZ, P4 ;  /* 0x000000ff0a0e7207 */ /* 0x000fe40002000000 */
[----:B------:R-:W-:Y:S02]  /*0680*/  SEL R12, R9, RZ, P5 ;  /* 0x000000ff090c7207 */ /* 0x000fe40002800000 */
[----:B------:R-:W-:Y:S01]  /*0690*/  SEL R13, R8, RZ, P6 ;  /* 0x000000ff080d7207 */ /* 0x000fe20003000000 */
[----:B------:R-:W-:Y:S04]  /*06a0*/  STG.E.128 desc[UR4][R2.64], R4 ;  /* 0x0000000402007986 */ /* 0x000fe8000c101d04 */
[----:B------:R-:W-:Y:S01]  /*06b0*/  STG.E.128 desc[UR4][R2.64+0x800], R12 ;  /* 0x0008000c02007986 */ /* 0x000fe2000c101d04 */
[----:B------:R-:W-:Y:S05]  /*06c0*/  EXIT ;  /* 0x000000000000794d */ /* 0x000fea0003800000 */
.L_x_0:
[----:B------:R-:W-:-:S00]  /*06d0*/  BRA `(.L_x_0) ;  /* 0xfffffffc00fc7947 */ /* 0x000fc0000383ffff */
[----:B------:R-:W-:-:S00]  /*06e0*/  NOP ;  /* 0x0000000000007918 */ /* 0x000fc00000000000 */
        /* <DEDUP_REMOVED lines=9> */
.L_x_1:


//--------------------- .nv.global.init           --------------------------
	.section	.nv.global.init,"aw",@progbits
.nv.global.init:
	.type		_$_str,@object
	.size		_$_str,(_$_str_$_2 - _$_str)
_$_str:
        /*0000*/ 	.byte	0x5f, 0x5f, 0x43, 0x55, 0x44, 0x41, 0x5f, 0x46, 0x54, 0x5a, 0x00
	.type		_$_str_$_2,@object
	.size		_$_str_$_2,(.L_1 - _$_str_$_2)
_$_str_$_2:
        /*000b*/ 	.byte	0x5f, 0x5f, 0x43, 0x55, 0x44, 0x41, 0x5f, 0x50, 0x52, 0x45, 0x43, 0x5f, 0x53, 0x51, 0x52, 0x54
        /*001b*/ 	.byte	0x00
.L_1:


//--------------------- .nv.constant0.triton_poi_fused__native_batch_norm_legit_no_training_relu_26 --------------------------
	.section	.nv.constant0.triton_poi_fused__native_batch_norm_legit_no_training_relu_26,"a",@progbits
	.sectionflags	@""
	.align	4
.nv.constant0.triton_poi_fused__native_batch_norm_legit_no_training_relu_26:
	.zero		580
